//
// Generated by NVIDIA NVVM Compiler
//
// Compiler Build ID: CL-36424714
// Cuda compilation tools, release 13.0, V13.0.88
// Based on NVVM 20.0.0
//

.version 9.0
.target sm_100
.address_size 64

	// .globl	_Z9normalizePfS_ii

.visible .entry _Z9normalizePfS_ii(
	.param .u64 .ptr .align 1 _Z9normalizePfS_ii_param_0,
	.param .u64 .ptr .align 1 _Z9normalizePfS_ii_param_1,
	.param .u32 _Z9normalizePfS_ii_param_2,
	.param .u32 _Z9normalizePfS_ii_param_3
)
{
	.reg .pred 	%p<3>;
	.reg .b32 	%r<13>;
	.reg .b32 	%f<6>;
	.reg .b64 	%rd<11>;

	ld.param.u64 	%rd2, [_Z9normalizePfS_ii_param_0];
	ld.param.u64 	%rd3, [_Z9normalizePfS_ii_param_1];
	ld.param.u32 	%r4, [_Z9normalizePfS_ii_param_2];
	ld.param.u32 	%r5, [_Z9normalizePfS_ii_param_3];
	mov.u32 	%r6, %ntid.x;
	mov.u32 	%r7, %ctaid.x;
	mov.u32 	%r8, %tid.x;
	mad.lo.s32 	%r1, %r6, %r7, %r8;
	add.s32 	%r2, %r1, %r4;
	shl.b32 	%r9, %r5, 1;
	setp.ge.s32 	%p1, %r2, %r9;
	@%p1 bra 	$L__BB0_5;
	cvta.to.global.u64 	%rd4, %rd2;
	mul.lo.s32 	%r3, %r5, %r4;
	add.s32 	%r10, %r3, %r4;
	mul.wide.s32 	%rd5, %r10, 4;
	add.s64 	%rd1, %rd4, %rd5;
	ld.global.f32 	%f1, [%rd1];
	setp.ge.s32 	%p2, %r2, %r5;
	@%p2 bra 	$L__BB0_3;
	mul.wide.s32 	%rd9, %r1, 4;
	add.s64 	%rd10, %rd1, %rd9;
	ld.global.f32 	%f4, [%rd10];
	div.rn.f32 	%f5, %f4, %f1;
	st.global.f32 	[%rd10], %f5;
	bra.uni 	$L__BB0_4;
$L__BB0_3:
	sub.s32 	%r11, %r2, %r5;
	add.s32 	%r12, %r11, %r3;
	cvta.to.global.u64 	%rd6, %rd3;
	mul.wide.s32 	%rd7, %r12, 4;
	add.s64 	%rd8, %rd6, %rd7;
	ld.global.f32 	%f2, [%rd8];
	div.rn.f32 	%f3, %f2, %f1;
	st.global.f32 	[%rd8], %f3;
$L__BB0_4:
	bar.sync 	0;
$L__BB0_5:
	ret;

}
	// .globl	_Z5gaussPfS_ii
.visible .entry _Z5gaussPfS_ii(
	.param .u64 .ptr .align 1 _Z5gaussPfS_ii_param_0,
	.param .u64 .ptr .align 1 _Z5gaussPfS_ii_param_1,
	.param .u32 _Z5gaussPfS_ii_param_2,
	.param .u32 _Z5gaussPfS_ii_param_3
)
{
	.reg .pred 	%p<9>;
	.reg .b32 	%r<19>;
	.reg .b32 	%f<11>;
	.reg .b64 	%rd<15>;

	ld.param.u64 	%rd3, [_Z5gaussPfS_ii_param_0];
	ld.param.u64 	%rd2, [_Z5gaussPfS_ii_param_1];
	ld.param.u32 	%r3, [_Z5gaussPfS_ii_param_2];
	ld.param.u32 	%r4, [_Z5gaussPfS_ii_param_3];
	cvta.to.global.u64 	%rd1, %rd3;
	mov.u32 	%r5, %ctaid.y;
	mov.u32 	%r6, %ntid.y;
	mov.u32 	%r7, %tid.y;
	mad.lo.s32 	%r8, %r5, %r6, %r7;
	mov.u32 	%r9, %ctaid.x;
	mov.u32 	%r10, %ntid.x;
	mov.u32 	%r11, %tid.x;
	mad.lo.s32 	%r1, %r9, %r10, %r11;
	mul.lo.s32 	%r2, %r4, %r8;
	add.s32 	%r12, %r2, %r3;
	mul.wide.s32 	%rd4, %r12, 4;
	add.s64 	%rd5, %rd1, %rd4;
	ld.global.f32 	%f2, [%rd5];
	shl.b32 	%r13, %r4, 1;
	setp.ge.s32 	%p1, %r1, %r13;
	setp.ge.s32 	%p2, %r8, %r4;
	or.pred  	%p3, %p2, %p1;
	setp.eq.f32 	%p4, %f2, 0f00000000;
	or.pred  	%p5, %p3, %p4;
	setp.eq.s32 	%p6, %r8, %r3;
	or.pred  	%p7, %p6, %p5;
	@%p7 bra 	$L__BB1_5;
	setp.ge.s32 	%p8, %r1, %r4;
	@%p8 bra 	$L__BB1_3;
	mad.lo.s32 	%r17, %r4, %r3, %r1;
	mul.wide.s32 	%rd11, %r17, 4;
	add.s64 	%rd12, %rd1, %rd11;
	ld.global.f32 	%f7, [%rd12];
	mul.f32 	%f8, %f2, %f7;
	add.s32 	%r18, %r2, %r1;
	mul.wide.s32 	%rd13, %r18, 4;
	add.s64 	%rd14, %rd1, %rd13;
	ld.global.f32 	%f9, [%rd14];
	sub.f32 	%f10, %f9, %f8;
	st.global.f32 	[%rd14], %f10;
	bra.uni 	$L__BB1_4;
$L__BB1_3:
	cvta.to.global.u64 	%rd6, %rd2;
	sub.s32 	%r14, %r1, %r4;
	mad.lo.s32 	%r15, %r4, %r3, %r14;
	mul.wide.s32 	%rd7, %r15, 4;
	add.s64 	%rd8, %rd6, %rd7;
	ld.global.f32 	%f3, [%rd8];
	mul.f32 	%f4, %f2, %f3;
	add.s32 	%r16, %r14, %r2;
	mul.wide.s32 	%rd9, %r16, 4;
	add.s64 	%rd10, %rd6, %rd9;
	ld.global.f32 	%f5, [%rd10];
	sub.f32 	%f6, %f5, %f4;
	st.global.f32 	[%rd10], %f6;
$L__BB1_4:
	bar.sync 	0;
$L__BB1_5:
	ret;

}


// ===== COMPILED SASS (sm_100) =====

	.target	sm_100

	.elftype	@"ET_EXEC"


//--------------------- .note.nv.tkinfo           --------------------------
	.section	.note.nv.tkinfo,"",@"SHT_NOTE"
	.sectionflags	@"SHF_NOTE_NV_TKINFO"
	.tkinfo
        /*0018*/ 	.word	0x00000002
        /*0030*/ 	.string	""
        /*0030*/ 	.string	"ptxas"
        /*0030*/ 	.string	"Cuda compilation tools, release 13.0, V13.0.88"
        /*0030*/ 	.string	"Build cuda_13.0.r13.0/compiler.36424714_0"
        /*0030*/ 	.string	"-arch sm_100 -m 64 "



//--------------------- .note.nv.cuinfo           --------------------------
	.section	.note.nv.cuinfo,"",@"SHT_NOTE"
	.sectionflags	@"SHF_NOTE_NV_CUINFO"
        /*0018*/ 	.short	0x0002
        /*001a*/ 	.short	0x0064
        /*001c*/ 	.short	0x0082
	.zero		2


//--------------------- .nv.info                  --------------------------
	.section	.nv.info,"",@"SHT_CUDA_INFO"
	.align	4


	//----- nvinfo : EIATTR_REGCOUNT
	.align		4
        /*0000*/ 	.byte	0x04, 0x2f
        /*0002*/ 	.short	(.L_1 - .L_0)
	.align		4
.L_0:
        /*0004*/ 	.word	index@(_Z9normalizePfS_ii)
        /*0008*/ 	.word	0x00000011


	//----- nvinfo : EIATTR_FRAME_SIZE
	.align		4
.L_1:
        /*000c*/ 	.byte	0x04, 0x11
        /*000e*/ 	.short	(.L_3 - .L_2)
	.align		4
.L_2:
        /*0010*/ 	.word	index@($__internal_0_$__cuda_sm3x_div_rn_noftz_f32_slowpath)
        /*0014*/ 	.word	0x00000000


	//----- nvinfo : EIATTR_FRAME_SIZE
	.align		4
.L_3:
        /*0018*/ 	.byte	0x04, 0x11
        /*001a*/ 	.short	(.L_5 - .L_4)
	.align		4
.L_4:
        /*001c*/ 	.word	index@(_Z9normalizePfS_ii)
        /*0020*/ 	.word	0x00000000


	//----- nvinfo : EIATTR_REGCOUNT
	.align		4
.L_5:
        /*0024*/ 	.byte	0x04, 0x2f
        /*0026*/ 	.short	(.L_7 - .L_6)
	.align		4
.L_6:
        /*0028*/ 	.word	index@(_Z5gaussPfS_ii)
        /*002c*/ 	.word	0x00000012


	//----- nvinfo : EIATTR_FRAME_SIZE
	.align		4
.L_7:
        /*0030*/ 	.byte	0x04, 0x11
        /*0032*/ 	.short	(.L_9 - .L_8)
	.align		4
.L_8:
        /*0034*/ 	.word	index@(_Z5gaussPfS_ii)
        /*0038*/ 	.word	0x00000000


	//----- nvinfo : EIATTR_MIN_STACK_SIZE
	.align		4
.L_9:
        /*003c*/ 	.byte	0x04, 0x12
        /*003e*/ 	.short	(.L_11 - .L_10)
	.align		4
.L_10:
        /*0040*/ 	.word	index@(_Z5gaussPfS_ii)
        /*0044*/ 	.word	0x00000000


	//----- nvinfo : EIATTR_MIN_STACK_SIZE
	.align		4
.L_11:
        /*0048*/ 	.byte	0x04, 0x12
        /*004a*/ 	.short	(.L_13 - .L_12)
	.align		4
.L_12:
        /*004c*/ 	.word	index@(_Z9normalizePfS_ii)
        /*0050*/ 	.word	0x00000000
.L_13:


//--------------------- .nv.compat                --------------------------
	.section	.nv.compat,"",@"SHT_CUDA_COMPAT_INFO"
	.align	4
        /*0000*/ 	.byte	0x02, 0x09, 0x00, 0x00, 0x02, 0x02, 0x01, 0x00, 0x02, 0x05, 0x05, 0x00, 0x03, 0x07, 0x01, 0x01
        /*0010*/ 	.byte	0x02, 0x03, 0x00, 0x00, 0x02, 0x06, 0x01, 0x00, 0x04, 0x0b, 0x08, 0x00, 0x01, 0x00, 0x00, 0x00
        /*0020*/ 	.byte	0x00, 0x00, 0x00, 0x00


//--------------------- .nv.info._Z5gaussPfS_ii   --------------------------
	.section	.nv.info._Z5gaussPfS_ii,"",@"SHT_CUDA_INFO"
	.sectionflags	@""
	.align	4


	//----- nvinfo : EIATTR_CUDA_API_VERSION
	.align		4
        /*0000*/ 	.byte	0x04, 0x37
        /*0002*/ 	.short	(.L_15 - .L_14)
.L_14:
        /*0004*/ 	.word	0x00000082


	//----- nvinfo : EIATTR_KPARAM_INFO
	.align		4
.L_15:
        /*0008*/ 	.byte	0x04, 0x17
        /*000a*/ 	.short	(.L_17 - .L_16)
.L_16:
        /*000c*/ 	.word	0x00000000
        /*0010*/ 	.short	0x0003
        /*0012*/ 	.short	0x0014
        /*0014*/ 	.byte	0x00, 0xf0, 0x11, 0x00


	//----- nvinfo : EIATTR_KPARAM_INFO
	.align		4
.L_17:
        /*0018*/ 	.byte	0x04, 0x17
        /*001a*/ 	.short	(.L_19 - .L_18)
.L_18:
        /*001c*/ 	.word	0x00000000
        /*0020*/ 	.short	0x0002
        /*0022*/ 	.short	0x0010
        /*0024*/ 	.byte	0x00, 0xf0, 0x11, 0x00


	//----- nvinfo : EIATTR_KPARAM_INFO
	.align		4
.L_19:
        /*0028*/ 	.byte	0x04, 0x17
        /*002a*/ 	.short	(.L_21 - .L_20)
.L_20:
        /*002c*/ 	.word	0x00000000
        /*0030*/ 	.short	0x0001
        /*0032*/ 	.short	0x0008
        /*0034*/ 	.byte	0x00, 0xf5, 0x21, 0x00


	//----- nvinfo : EIATTR_KPARAM_INFO
	.align		4
.L_21:
        /*0038*/ 	.byte	0x04, 0x17
        /*003a*/ 	.short	(.L_23 - .L_22)
.L_22:
        /*003c*/ 	.word	0x00000000
        /*0040*/ 	.short	0x0000
        /*0042*/ 	.short	0x0000
        /*0044*/ 	.byte	0x00, 0xf5, 0x21, 0x00


	//----- nvinfo : EIATTR_SPARSE_MMA_MASK
	.align		4
.L_23:
        /*0048*/ 	.byte	0x03, 0x50
        /*004a*/ 	.short	0x0000


	//----- nvinfo : EIATTR_MAXREG_COUNT
	.align		4
        /*004c*/ 	.byte	0x03, 0x1b
        /*004e*/ 	.short	0x00ff


	//----- nvinfo : EIATTR_NUM_BARRIERS
	.align		4
        /*0050*/ 	.byte	0x02, 0x4c
        /*0052*/ 	.byte	0x01
	.zero		1


	//----- nvinfo : EIATTR_MERCURY_ISA_VERSION
	.align		4
        /*0054*/ 	.byte	0x03, 0x5f
        /*0056*/ 	.short	0x0101


	//----- nvinfo : EIATTR_VRC_CTA_INIT_COUNT
	.align		4
        /*0058*/ 	.byte	0x02, 0x4a
	.zero		1
	.zero		1


	//----- nvinfo : EIATTR_EXIT_INSTR_OFFSETS
	.align		4
        /*005c*/ 	.byte	0x04, 0x1c
        /*005e*/ 	.short	(.L_25 - .L_24)


	//   ....[0]....
.L_24:
        /*0060*/ 	.word	0x00000140


	//   ....[1]....
        /*0064*/ 	.word	0x00000290


	//----- nvinfo : EIATTR_CBANK_PARAM_SIZE
	.align		4
.L_25:
        /*0068*/ 	.byte	0x03, 0x19
        /*006a*/ 	.short	0x0018


	//----- nvinfo : EIATTR_PARAM_CBANK
	.align		4
        /*006c*/ 	.byte	0x04, 0x0a
        /*006e*/ 	.short	(.L_27 - .L_26)
	.align		4
.L_26:
        /*0070*/ 	.word	index@(.nv.constant0._Z5gaussPfS_ii)
        /*0074*/ 	.short	0x0380
        /*0076*/ 	.short	0x0018


	//----- nvinfo : EIATTR_SW_WAR
	.align		4
.L_27:
        /*0078*/ 	.byte	0x04, 0x36
        /*007a*/ 	.short	(.L_29 - .L_28)
.L_28:
        /*007c*/ 	.word	0x00000008
.L_29:


//--------------------- .nv.info._Z9normalizePfS_ii --------------------------
	.section	.nv.info._Z9normalizePfS_ii,"",@"SHT_CUDA_INFO"
	.sectionflags	@""
	.align	4


	//----- nvinfo : EIATTR_CUDA_API_VERSION
	.align		4
        /*0000*/ 	.byte	0x04, 0x37
        /*0002*/ 	.short	(.L_31 - .L_30)
.L_30:
        /*0004*/ 	.word	0x00000082


	//----- nvinfo : EIATTR_KPARAM_INFO
	.align		4
.L_31:
        /*0008*/ 	.byte	0x04, 0x17
        /*000a*/ 	.short	(.L_33 - .L_32)
.L_32:
        /*000c*/ 	.word	0x00000000
        /*0010*/ 	.short	0x0003
        /*0012*/ 	.short	0x0014
        /*0014*/ 	.byte	0x00, 0xf0, 0x11, 0x00


	//----- nvinfo : EIATTR_KPARAM_INFO
	.align		4
.L_33:
        /*0018*/ 	.byte	0x04, 0x17
        /*001a*/ 	.short	(.L_35 - .L_34)
.L_34:
        /*001c*/ 	.word	0x00000000
        /*0020*/ 	.short	0x0002
        /*0022*/ 	.short	0x0010
        /*0024*/ 	.byte	0x00, 0xf0, 0x11, 0x00


	//----- nvinfo : EIATTR_KPARAM_INFO
	.align		4
.L_35:
        /*0028*/ 	.byte	0x04, 0x17
        /*002a*/ 	.short	(.L_37 - .L_36)
.L_36:
        /*002c*/ 	.word	0x00000000
        /*0030*/ 	.short	0x0001
        /*0032*/ 	.short	0x0008
        /*0034*/ 	.byte	0x00, 0xf5, 0x21, 0x00


	//----- nvinfo : EIATTR_KPARAM_INFO
	.align		4
.L_37:
        /*0038*/ 	.byte	0x04, 0x17
        /*003a*/ 	.short	(.L_39 - .L_38)
.L_38:
        /*003c*/ 	.word	0x00000000
        /*0040*/ 	.short	0x0000
        /*0042*/ 	.short	0x0000
        /*0044*/ 	.byte	0x00, 0xf5, 0x21, 0x00


	//----- nvinfo : EIATTR_SPARSE_MMA_MASK
	.align		4
.L_39:
        /*0048*/ 	.byte	0x03, 0x50
        /*004a*/ 	.short	0x0000


	//----- nvinfo : EIATTR_MAXREG_COUNT
	.align		4
        /*004c*/ 	.byte	0x03, 0x1b
        /*004e*/ 	.short	0x00ff


	//----- nvinfo : EIATTR_NUM_BARRIERS
	.align		4
        /*0050*/ 	.byte	0x02, 0x4c
        /*0052*/ 	.byte	0x01
	.zero		1


	//----- nvinfo : EIATTR_MERCURY_ISA_VERSION
	.align		4
        /*0054*/ 	.byte	0x03, 0x5f
        /*0056*/ 	.short	0x0101


	//----- nvinfo : EIATTR_VRC_CTA_INIT_COUNT
	.align		4
        /*0058*/ 	.byte	0x02, 0x4a
	.zero		1
	.zero		1


	//----- nvinfo : EIATTR_EXIT_INSTR_OFFSETS
	.align		4
        /*005c*/ 	.byte	0x04, 0x1c
        /*005e*/ 	.short	(.L_41 - .L_40)


	//   ....[0]....
.L_40:
        /*0060*/ 	.word	0x00000090


	//   ....[1]....
        /*0064*/ 	.word	0x00000370


	//----- nvinfo : EIATTR_CRS_STACK_SIZE
	.align		4
.L_41:
        /*0068*/ 	.byte	0x04, 0x1e
        /*006a*/ 	.short	(.L_43 - .L_42)
.L_42:
        /*006c*/ 	.word	0x00000000


	//----- nvinfo : EIATTR_CBANK_PARAM_SIZE
	.align		4
.L_43:
        /*0070*/ 	.byte	0x03, 0x19
        /*0072*/ 	.short	0x0018


	//----- nvinfo : EIATTR_PARAM_CBANK
	.align		4
        /*0074*/ 	.byte	0x04, 0x0a
        /*0076*/ 	.short	(.L_45 - .L_44)
	.align		4
.L_44:
        /*0078*/ 	.word	index@(.nv.constant0._Z9normalizePfS_ii)
        /*007c*/ 	.short	0x0380
        /*007e*/ 	.short	0x0018


	//----- nvinfo : EIATTR_SW_WAR
	.align		4
.L_45:
        /*0080*/ 	.byte	0x04, 0x36
        /*0082*/ 	.short	(.L_47 - .L_46)
.L_46:
        /*0084*/ 	.word	0x00000008
.L_47:


//--------------------- .nv.callgraph             --------------------------
	.section	.nv.callgraph,"",@"SHT_CUDA_CALLGRAPH"
	.align	4
	.sectionentsize	8
	.align		4
        /*0000*/ 	.word	0x00000000
	.align		4
        /*0004*/ 	.word	0xffffffff
	.align		4
        /*0008*/ 	.word	0x00000000
	.align		4
        /*000c*/ 	.word	0xfffffffe
	.align		4
        /*0010*/ 	.word	0x00000000
	.align		4
        /*0014*/ 	.word	0xfffffffd
	.align		4
        /*0018*/ 	.word	0x00000000
	.align		4
        /*001c*/ 	.word	0xfffffffc


//--------------------- .text._Z5gaussPfS_ii      --------------------------
	.section	.text._Z5gaussPfS_ii,"ax",@progbits
	.align	128
        .global         _Z5gaussPfS_ii
        .type           _Z5gaussPfS_ii,@function
        .size           _Z5gaussPfS_ii,(.L_x_21 - _Z5gaussPfS_ii)
        .other          _Z5gaussPfS_ii,@"STO_CUDA_ENTRY STV_DEFAULT"
_Z5gaussPfS_ii:
.text._Z5gaussPfS_ii:
[----:B------:R-:W-:Y:S01]  /*0000*/  LDC R1, c[0x0][0x37c] ;  /* 0x0000df00ff017b82 */ /* 0x000fe20000000800 */
[----:B------:R-:W0:Y:S07]  /*0010*/  S2R R7, SR_TID.Y ;  /* 0x0000000000077919 */ /* 0x000e2e0000002200 */
[----:B------:R-:W0:Y:S01]  /*0020*/  S2UR UR6, SR_CTAID.Y ;  /* 0x00000000000679c3 */ /* 0x000e220000002600 */
[----:B------:R-:W1:Y:S07]  /*0030*/  LDCU.64 UR4, c[0x0][0x358] ;  /* 0x00006b00ff0477ac */ /* 0x000e6e0008000a00 */
[----:B------:R-:W0:Y:S08]  /*0040*/  LDC R10, c[0x0][0x364] ;  /* 0x0000d900ff0a7b82 */ /* 0x000e300000000800 */
[----:B------:R-:W2:Y:S08]  /*0050*/  LDC.64 R2, c[0x0][0x390] ;  /* 0x0000e400ff027b82 */ /* 0x000eb00000000a00 */
[----:B------:R-:W3:Y:S01]  /*0060*/  LDC.64 R4, c[0x0][0x380] ;  /* 0x0000e000ff047b82 */ /* 0x000ee20000000a00 */
[----:B0-----:R-:W-:-:S04]  /*0070*/  IMAD R10, R10, UR6, R7 ;  /* 0x000000060a0a7c24 */ /* 0x001fc8000f8e0207 */
[----:B--2---:R-:W-:-:S04]  /*0080*/  IMAD R7, R10, R3, R2 ;  /* 0x000000030a077224 */ /* 0x004fc800078e0202 */
[----:B---3--:R-:W-:-:S05]  /*0090*/  IMAD.WIDE R6, R7, 0x4, R4 ;  /* 0x0000000407067825 */ /* 0x008fca00078e0204 */
[----:B-1----:R-:W2:Y:S01]  /*00a0*/  LDG.E R0, desc[UR4][R6.64] ;  /* 0x0000000406007981 */ /* 0x002ea2000c1e1900 */
[----:B------:R-:W0:Y:S01]  /*00b0*/  S2UR UR6, SR_CTAID.X ;  /* 0x00000000000679c3 */ /* 0x000e220000002500 */
[----:B------:R-:W0:Y:S07]  /*00c0*/  S2R R9, SR_TID.X ;  /* 0x0000000000097919 */ /* 0x000e2e0000002100 */
[----:B------:R-:W0:Y:S02]  /*00d0*/  LDC R12, c[0x0][0x360] ;  /* 0x0000d800ff0c7b82 */ /* 0x000e240000000800 */
[----:B0-----:R-:W-:Y:S01]  /*00e0*/  IMAD R12, R12, UR6, R9 ;  /* 0x000000060c0c7c24 */ /* 0x001fe2000f8e0209 */
[----:B------:R-:W-:-:S04]  /*00f0*/  SHF.L.U32 R9, R3, 0x1, RZ ;  /* 0x0000000103097819 */ /* 0x000fc800000006ff */
[----:B------:R-:W-:-:S04]  /*0100*/  ISETP.GE.AND P0, PT, R12, R9, PT ;  /* 0x000000090c00720c */ /* 0x000fc80003f06270 */
[----:B------:R-:W-:-:S04]  /*0110*/  ISETP.GE.OR P0, PT, R10, R3, P0 ;  /* 0x000000030a00720c */ /* 0x000fc80000706670 */
[----:B--2---:R-:W-:-:S04]  /*0120*/  FSETP.EQ.OR P0, PT, R0, RZ, P0 ;  /* 0x000000ff0000720b */ /* 0x004fc80000702400 */
[----:B------:R-:W-:-:S13]  /*0130*/  ISETP.EQ.OR P0, PT, R10, R2, P0 ;  /* 0x000000020a00720c */ /* 0x000fda0000702670 */
[----:B------:R-:W-:Y:S05]  /*0140*/  @P0 EXIT ;  /* 0x000000000000094d */ /* 0x000fea0003800000 */
[----:B------:R-:W-:-:S13]  /*0150*/  ISETP.GE.AND P0, PT, R12, R3, PT ;  /* 0x000000030c00720c */ /* 0x000fda0003f06270 */
[--C-:B------:R-:W-:Y:S02]  /*0160*/  @!P0 IMAD R7, R3, R2, R12.reuse ;  /* 0x0000000203078224 */ /* 0x100fe400078e020c */
[----:B------:R-:W-:Y:S02]  /*0170*/  @!P0 IMAD R9, R10, R3, R12 ;  /* 0x000000030a098224 */ /* 0x000fe400078e020c */
[----:B------:R-:W-:-:S04]  /*0180*/  @!P0 IMAD.WIDE R6, R7, 0x4, R4 ;  /* 0x0000000407068825 */ /* 0x000fc800078e0204 */
[----:B------:R-:W-:Y:S02]  /*0190*/  @!P0 IMAD.WIDE R4, R9, 0x4, R4 ;  /* 0x0000000409048825 */ /* 0x000fe400078e0204 */
[----:B------:R-:W2:Y:S01]  /*01a0*/  @!P0 LDG.E R7, desc[UR4][R6.64] ;  /* 0x0000000406078981 */ /* 0x000ea2000c1e1900 */
[----:B------:R-:W0:Y:S03]  /*01b0*/  @P0 LDC.64 R8, c[0x0][0x388] ;  /* 0x0000e200ff080b82 */ /* 0x000e260000000a00 */
[----:B------:R-:W2:Y:S01]  /*01c0*/  @!P0 LDG.E R11, desc[UR4][R4.64] ;  /* 0x00000004040b8981 */ /* 0x000ea2000c1e1900 */
[----:B------:R-:W-:-:S05]  /*01d0*/  @P0 IADD3 R12, PT, PT, R12, -R3, RZ ;  /* 0x800000030c0c0210 */ /* 0x000fca0007ffe0ff */
[--C-:B------:R-:W-:Y:S02]  /*01e0*/  @P0 IMAD R13, R3, R2, R12.reuse ;  /* 0x00000002030d0224 */ /* 0x100fe400078e020c */
[----:B------:R-:W-:Y:S02]  /*01f0*/  @P0 IMAD R15, R10, R3, R12 ;  /* 0x000000030a0f0224 */ /* 0x000fe400078e020c */
[----:B0-----:R-:W-:-:S04]  /*0200*/  @P0 IMAD.WIDE R2, R13, 0x4, R8 ;  /* 0x000000040d020825 */ /* 0x001fc800078e0208 */
[----:B------:R-:W-:-:S04]  /*0210*/  @P0 IMAD.WIDE R8, R15, 0x4, R8 ;  /* 0x000000040f080825 */ /* 0x000fc800078e0208 */
[----:B--2---:R-:W-:-:S05]  /*0220*/  @!P0 FFMA R11, -R0, R7, R11 ;  /* 0x00000007000b8223 */ /* 0x004fca000000010b */
[----:B------:R-:W-:Y:S04]  /*0230*/  @!P0 STG.E desc[UR4][R4.64], R11 ;  /* 0x0000000b04008986 */ /* 0x000fe8000c101904 */
[----:B------:R-:W2:Y:S04]  /*0240*/  @P0 LDG.E R3, desc[UR4][R2.64] ;  /* 0x0000000402030981 */ /* 0x000ea8000c1e1900 */
[----:B------:R-:W2:Y:S02]  /*0250*/  @P0 LDG.E R7, desc[UR4][R8.64] ;  /* 0x0000000408070981 */ /* 0x000ea4000c1e1900 */
[----:B--2---:R-:W-:-:S05]  /*0260*/  @P0 FFMA R7, -R0, R3, R7 ;  /* 0x0000000300070223 */ /* 0x004fca0000000107 */
[----:B------:R-:W-:Y:S01]  /*0270*/  @P0 STG.E desc[UR4][R8.64], R7 ;  /* 0x0000000708000986 */ /* 0x000fe2000c101904 */
[----:B------:R-:W-:Y:S06]  /*0280*/  BAR.SYNC.DEFER_BLOCKING 0x0 ;  /* 0x0000000000007b1d */ /* 0x000fec0000010000 */
[----:B------:R-:W-:Y:S05]  /*0290*/  EXIT ;  /* 0x000000000000794d */ /* 0x000fea0003800000 */
.L_x_0:
[----:B------:R-:W-:-:S00]  /*02a0*/  BRA `(.L_x_0) ;  /* 0xfffffffc00fc7947 */ /* 0x000fc0000383ffff */
[----:B------:R-:W-:-:S00]  /*02b0*/  NOP ;  /* 0x0000000000007918 */ /* 0x000fc00000000000 */
        /* <DEDUP_REMOVED lines=12> */
.L_x_21:


//--------------------- .text._Z9normalizePfS_ii  --------------------------
	.section	.text._Z9normalizePfS_ii,"ax",@progbits
	.align	128
        .global         _Z9normalizePfS_ii
        .type           _Z9normalizePfS_ii,@function
        .size           _Z9normalizePfS_ii,(.L_x_20 - _Z9normalizePfS_ii)
        .other          _Z9normalizePfS_ii,@"STO_CUDA_ENTRY STV_DEFAULT"
_Z9normalizePfS_ii:
.text._Z9normalizePfS_ii:
[----:B------:R-:W-:Y:S01]  /*0000*/  LDC R1, c[0x0][0x37c] ;  /* 0x0000df00ff017b82 */ /* 0x000fe20000000800 */
[----:B------:R-:W0:Y:S07]  /*0010*/  S2R R7, SR_CTAID.X ;  /* 0x0000000000077919 */ /* 0x000e2e0000002500 */
[----:B------:R-:W1:Y:S01]  /*0020*/  LDC.64 R8, c[0x0][0x390] ;  /* 0x0000e400ff087b82 */ /* 0x000e620000000a00 */
[----:B------:R-:W0:Y:S01]  /*0030*/  LDCU UR4, c[0x0][0x360] ;  /* 0x00006c00ff0477ac */ /* 0x000e220008000800 */
[----:B------:R-:W0:Y:S01]  /*0040*/  S2R R0, SR_TID.X ;  /* 0x0000000000007919 */ /* 0x000e220000002100 */
[----:B-1----:R-:W-:-:S02]  /*0050*/  IMAD.SHL.U32 R3, R9, 0x2, RZ ;  /* 0x0000000209037824 */ /* 0x002fc400078e00ff */
[----:B0-----:R-:W-:-:S04]  /*0060*/  IMAD R7, R7, UR4, R0 ;  /* 0x0000000407077c24 */ /* 0x001fc8000f8e0200 */
[----:B------:R-:W-:-:S05]  /*0070*/  IMAD.IADD R0, R7, 0x1, R8 ;  /* 0x0000000107007824 */ /* 0x000fca00078e0208 */
[----:B------:R-:W-:-:S13]  /*0080*/  ISETP.GE.AND P0, PT, R0, R3, PT ;  /* 0x000000030000720c */ /* 0x000fda0003f06270 */
[----:B------:R-:W-:Y:S05]  /*0090*/  @P0 EXIT ;  /* 0x000000000000094d */ /* 0x000fea0003800000 */
[----:B------:R-:W0:Y:S01]  /*00a0*/  LDC.64 R4, c[0x0][0x380] ;  /* 0x0000e000ff047b82 */ /* 0x000e220000000a00 */
[----:B------:R-:W1:Y:S01]  /*00b0*/  LDCU.64 UR4, c[0x0][0x358] ;  /* 0x00006b00ff0477ac */ /* 0x000e620008000a00 */
[----:B------:R-:W-:-:S04]  /*00c0*/  IMAD R3, R8, R9, R8 ;  /* 0x0000000908037224 */ /* 0x000fc800078e0208 */
[----:B0-----:R-:W-:-:S05]  /*00d0*/  IMAD.WIDE R4, R3, 0x4, R4 ;  /* 0x0000000403047825 */ /* 0x001fca00078e0204 */
[----:B-1----:R0:W5:Y:S01]  /*00e0*/  LDG.E R3, desc[UR4][R4.64] ;  /* 0x0000000404037981 */ /* 0x002162000c1e1900 */
[----:B------:R-:W-:Y:S01]  /*00f0*/  ISETP.GE.AND P0, PT, R0, R9, PT ;  /* 0x000000090000720c */ /* 0x000fe20003f06270 */
[----:B------:R-:W-:-:S12]  /*0100*/  BSSY.RECONVERGENT B0, `(.L_x_1) ;  /* 0x0000025000007945 */ /* 0x000fd80003800200 */
[----:B0-----:R-:W-:Y:S05]  /*0110*/  @P0 BRA `(.L_x_2) ;  /* 0x0000000000400947 */ /* 0x001fea0003800000 */
[----:B------:R-:W-:-:S05]  /*0120*/  IMAD.WIDE R4, R7, 0x4, R4 ;  /* 0x0000000407047825 */ /* 0x000fca00078e0204 */
[----:B------:R-:W2:Y:S01]  /*0130*/  LDG.E R0, desc[UR4][R4.64] ;  /* 0x0000000404007981 */ /* 0x000ea2000c1e1900 */
[----:B-----5:R-:W0:Y:S01]  /*0140*/  MUFU.RCP R2, R3 ;  /* 0x0000000300027308 */ /* 0x020e220000001000 */
[----:B------:R-:W-:Y:S01]  /*0150*/  BSSY.RECONVERGENT B1, `(.L_x_3) ;  /* 0x000000a000017945 */ /* 0x000fe20003800200 */
[----:B0-----:R-:W-:-:S04]  /*0160*/  FFMA R7, -R3, R2, 1 ;  /* 0x3f80000003077423 */ /* 0x001fc80000000102 */
[----:B------:R-:W-:Y:S02]  /*0170*/  FFMA R7, R2, R7, R2 ;  /* 0x0000000702077223 */ /* 0x000fe40000000002 */
[----:B--2---:R-:W0:Y:S02]  /*0180*/  FCHK P0, R0, R3 ;  /* 0x0000000300007302 */ /* 0x004e240000000000 */
[----:B------:R-:W-:-:S04]  /*0190*/  FFMA R2, R0, R7, RZ ;  /* 0x0000000700027223 */ /* 0x000fc800000000ff */
[----:B------:R-:W-:-:S04]  /*01a0*/  FFMA R6, -R3, R2, R0 ;  /* 0x0000000203067223 */ /* 0x000fc80000000100 */
[----:B------:R-:W-:Y:S01]  /*01b0*/  FFMA R7, R7, R6, R2 ;  /* 0x0000000607077223 */ /* 0x000fe20000000002 */
[----:B0-----:R-:W-:Y:S06]  /*01c0*/  @!P0 BRA `(.L_x_4) ;  /* 0x0000000000088947 */ /* 0x001fec0003800000 */
[----:B------:R-:W-:-:S07]  /*01d0*/  MOV R2, 0x1f0 ;  /* 0x000001f000027802 */ /* 0x000fce0000000f00 */
[----:B------:R-:W-:Y:S05]  /*01e0*/  CALL.REL.NOINC `($__internal_0_$__cuda_sm3x_div_rn_noftz_f32_slowpath) ;  /* 0x0000000000647944 */ /* 0x000fea0003c00000 */
.L_x_4:
[----:B------:R-:W-:Y:S05]  /*01f0*/  BSYNC.RECONVERGENT B1 ;  /* 0x0000000000017941 */ /* 0x000fea0003800200 */
.L_x_3:
[----:B------:R0:W-:Y:S01]  /*0200*/  STG.E desc[UR4][R4.64], R7 ;  /* 0x0000000704007986 */ /* 0x0001e2000c101904 */
[----:B------:R-:W-:Y:S05]  /*0210*/  BRA `(.L_x_5) ;  /* 0x00000000004c7947 */ /* 0x000fea0003800000 */
.L_x_2:
[----:B------:R-:W0:Y:S01]  /*0220*/  LDC.64 R4, c[0x0][0x388] ;  /* 0x0000e200ff047b82 */ /* 0x000e220000000a00 */
[----:B------:R-:W-:-:S04]  /*0230*/  IMAD.IADD R0, R0, 0x1, -R9 ;  /* 0x0000000100007824 */ /* 0x000fc800078e0a09 */
[----:B------:R-:W-:-:S04]  /*0240*/  IMAD R7, R8, R9, R0 ;  /* 0x0000000908077224 */ /* 0x000fc800078e0200 */
[----:B0-----:R-:W-:-:S05]  /*0250*/  IMAD.WIDE R4, R7, 0x4, R4 ;  /* 0x0000000407047825 */ /* 0x001fca00078e0204 */
        /* <DEDUP_REMOVED lines=10> */
[----:B------:R-:W-:Y:S01]  /*0300*/  IMAD.MOV.U32 R0, RZ, RZ, R2 ;  /* 0x000000ffff007224 */ /* 0x000fe200078e0002 */
[----:B------:R-:W-:-:S07]  /*0310*/  MOV R2, 0x330 ;  /* 0x0000033000027802 */ /* 0x000fce0000000f00 */
[----:B------:R-:W-:Y:S05]  /*0320*/  CALL.REL.NOINC `($__internal_0_$__cuda_sm3x_div_rn_noftz_f32_slowpath) ;  /* 0x0000000000147944 */ /* 0x000fea0003c00000 */
.L_x_7:
[----:B------:R-:W-:Y:S05]  /*0330*/  BSYNC.RECONVERGENT B1 ;  /* 0x0000000000017941 */ /* 0x000fea0003800200 */
.L_x_6:
[----:B------:R1:W-:Y:S02]  /*0340*/  STG.E desc[UR4][R4.64], R7 ;  /* 0x0000000704007986 */ /* 0x0003e4000c101904 */
.L_x_5:
[----:B------:R-:W-:Y:S05]  /*0350*/  BSYNC.RECONVERGENT B0 ;  /* 0x0000000000007941 */ /* 0x000fea0003800200 */
.L_x_1:
[----:B------:R-:W-:Y:S06]  /*0360*/  BAR.SYNC.DEFER_BLOCKING 0x0 ;  /* 0x0000000000007b1d */ /* 0x000fec0000010000 */
[----:B------:R-:W-:Y:S05]  /*0370*/  EXIT ;  /* 0x000000000000794d */ /* 0x000fea0003800000 */
        .weak           $__internal_0_$__cuda_sm3x_div_rn_noftz_f32_slowpath
        .type           $__internal_0_$__cuda_sm3x_div_rn_noftz_f32_slowpath,@function
        .size           $__internal_0_$__cuda_sm3x_div_rn_noftz_f32_slowpath,(.L_x_20 - $__internal_0_$__cuda_sm3x_div_rn_noftz_f32_slowpath)
$__internal_0_$__cuda_sm3x_div_rn_noftz_f32_slowpath:
[----:B------:R-:W-:Y:S01]  /*0380*/  SHF.R.U32.HI R7, RZ, 0x17, R3 ;  /* 0x00000017ff077819 */ /* 0x000fe20000011603 */
[----:B------:R-:W-:Y:S01]  /*0390*/  BSSY.RECONVERGENT B2, `(.L_x_8) ;  /* 0x0000062000027945 */ /* 0x000fe20003800200 */
[----:B------:R-:W-:Y:S02]  /*03a0*/  SHF.R.U32.HI R6, RZ, 0x17, R0 ;  /* 0x00000017ff067819 */ /* 0x000fe40000011600 */
[----:B------:R-:W-:Y:S02]  /*03b0*/  LOP3.LUT R12, R7, 0xff, RZ, 0xc0, !PT ;  /* 0x000000ff070c7812 */ /* 0x000fe400078ec0ff */
[----:B------:R-:W-:-:S03]  /*03c0*/  LOP3.LUT R10, R6, 0xff, RZ, 0xc0, !PT ;  /* 0x000000ff060a7812 */ /* 0x000fc600078ec0ff */
[----:B------:R-:W-:Y:S02]  /*03d0*/  VIADD R8, R12, 0xffffffff ;  /* 0xffffffff0c087836 */ /* 0x000fe40000000000 */
[----:B------:R-:W-:-:S03]  /*03e0*/  VIADD R7, R10, 0xffffffff ;  /* 0xffffffff0a077836 */ /* 0x000fc60000000000 */
[----:B------:R-:W-:-:S04]  /*03f0*/  ISETP.GT.U32.AND P0, PT, R8, 0xfd, PT ;  /* 0x000000fd0800780c */ /* 0x000fc80003f04070 */
[----:B------:R-:W-:-:S13]  /*0400*/  ISETP.GT.U32.OR P0, PT, R7, 0xfd, P0 ;  /* 0x000000fd0700780c */ /* 0x000fda0000704470 */
[----:B------:R-:W-:Y:S01]  /*0410*/  @!P0 IMAD.MOV.U32 R6, RZ, RZ, RZ ;  /* 0x000000ffff068224 */ /* 0x000fe200078e00ff */
[----:B------:R-:W-:Y:S06]  /*0420*/  @!P0 BRA `(.L_x_9) ;  /* 0x00000000005c8947 */ /* 0x000fec0003800000 */
[----:B------:R-:W-:Y:S02]  /*0430*/  FSETP.GTU.FTZ.AND P0, PT, |R0|, +INF , PT ;  /* 0x7f8000000000780b */ /* 0x000fe40003f1c200 */
[----:B------:R-:W-:-:S04]  /*0440*/  FSETP.GTU.FTZ.AND P1, PT, |R3|, +INF , PT ;  /* 0x7f8000000300780b */ /* 0x000fc80003f3c200 */
[----:B------:R-:W-:-:S13]  /*0450*/  PLOP3.LUT P0, PT, P0, P1, PT, 0xf8, 0x8f ;  /* 0x00000000008f781c */ /* 0x000fda0000703f70 */
[----:B------:R-:W-:Y:S05]  /*0460*/  @P0 BRA `(.L_x_10) ;  /* 0x00000004004c0947 */ /* 0x000fea0003800000 */
[----:B------:R-:W-:-:S13]  /*0470*/  LOP3.LUT P0, RZ, R3, 0x7fffffff, R0, 0xc8, !PT ;  /* 0x7fffffff03ff7812 */ /* 0x000fda000780c800 */
[----:B------:R-:W-:Y:S05]  /*0480*/  @!P0 BRA `(.L_x_11) ;  /* 0x00000004003c8947 */ /* 0x000fea0003800000 */
[C---:B------:R-:W-:Y:S02]  /*0490*/  FSETP.NEU.FTZ.AND P2, PT, |R0|.reuse, +INF , PT ;  /* 0x7f8000000000780b */ /* 0x040fe40003f5d200 */
[----:B------:R-:W-:Y:S02]  /*04a0*/  FSETP.NEU.FTZ.AND P1, PT, |R3|, +INF , PT ;  /* 0x7f8000000300780b */ /* 0x000fe40003f3d200 */
[----:B------:R-:W-:-:S11]  /*04b0*/  FSETP.NEU.FTZ.AND P0, PT, |R0|, +INF , PT ;  /* 0x7f8000000000780b */ /* 0x000fd60003f1d200 */
[----:B------:R-:W-:Y:S05]  /*04c0*/  @!P1 BRA !P2, `(.L_x_11) ;  /* 0x00000004002c9947 */ /* 0x000fea0005000000 */
[----:B------:R-:W-:-:S04]  /*04d0*/  LOP3.LUT P2, RZ, R0, 0x7fffffff, RZ, 0xc0, !PT ;  /* 0x7fffffff00ff7812 */ /* 0x000fc8000784c0ff */
[----:B------:R-:W-:-:S13]  /*04e0*/  PLOP3.LUT P1, PT, P1, P2, PT, 0x2f, 0xf2 ;  /* 0x0000000000f2781c */ /* 0x000fda0000f24577 */
[----:B------:R-:W-:Y:S05]  /*04f0*/  @P1 BRA `(.L_x_12) ;  /* 0x0000000400181947 */ /* 0x000fea0003800000 */
[----:B------:R-:W-:-:S04]  /*0500*/  LOP3.LUT P1, RZ, R3, 0x7fffffff, RZ, 0xc0, !PT ;  /* 0x7fffffff03ff7812 */ /* 0x000fc8000782c0ff */
[----:B------:R-:W-:-:S13]  /*0510*/  PLOP3.LUT P0, PT, P0, P1, PT, 0x2f, 0xf2 ;  /* 0x0000000000f2781c */ /* 0x000fda0000702577 */
[----:B------:R-:W-:Y:S05]  /*0520*/  @P0 BRA `(.L_x_13) ;  /* 0x0000000400000947 */ /* 0x000fea0003800000 */
[----:B------:R-:W-:Y:S02]  /*0530*/  ISETP.GE.AND P0, PT, R7, RZ, PT ;  /* 0x000000ff0700720c */ /* 0x000fe40003f06270 */
[----:B------:R-:W-:-:S11]  /*0540*/  ISETP.GE.AND P1, PT, R8, RZ, PT ;  /* 0x000000ff0800720c */ /* 0x000fd60003f26270 */
[----:B------:R-:W-:Y:S02]  /*0550*/  @P0 IMAD.MOV.U32 R6, RZ, RZ, RZ ;  /* 0x000000ffff060224 */ /* 0x000fe400078e00ff */
[----:B------:R-:W-:Y:S01]  /*0560*/  @!P0 FFMA R0, R0, 1.84467440737095516160e+19, RZ ;  /* 0x5f80000000008823 */ /* 0x000fe200000000ff */
[----:B------:R-:W-:Y:S02]  /*0570*/  @!P0 IMAD.MOV.U32 R6, RZ, RZ, -0x40 ;  /* 0xffffffc0ff068424 */ /* 0x000fe400078e00ff */
[----:B------:R-:W-:Y:S02]  /*0580*/  @!P1 FFMA R3, R3, 1.84467440737095516160e+19, RZ ;  /* 0x5f80000003039823 */ /* 0x000fe400000000ff */
[----:B------:R-:W-:-:S07]  /*0590*/  @!P1 VIADD R6, R6, 0x40 ;  /* 0x0000004006069836 */ /* 0x000fce0000000000 */
.L_x_9:
[----:B------:R-:W-:Y:S01]  /*05a0*/  LEA R8, R12, 0xc0800000, 0x17 ;  /* 0xc08000000c087811 */ /* 0x000fe200078eb8ff */
[----:B------:R-:W-:Y:S04]  /*05b0*/  BSSY.RECONVERGENT B3, `(.L_x_14) ;  /* 0x0000036000037945 */ /* 0x000fe80003800200 */
[----:B------:R-:W-:Y:S02]  /*05c0*/  IMAD.IADD R8, R3, 0x1, -R8 ;  /* 0x0000000103087824 */ /* 0x000fe400078e0a08 */
[----:B------:R-:W-:Y:S02]  /*05d0*/  VIADD R3, R10, 0xffffff81 ;  /* 0xffffff810a037836 */ /* 0x000fe40000000000 */
[----:B------:R-:W0:Y:S01]  /*05e0*/  MUFU.RCP R7, R8 ;  /* 0x0000000800077308 */ /* 0x000e220000001000 */
[----:B------:R-:W-:Y:S01]  /*05f0*/  FADD.FTZ R9, -R8, -RZ ;  /* 0x800000ff08097221 */ /* 0x000fe20000010100 */
[----:B------:R-:W-:-:S03]  /*0600*/  IMAD R0, R3, -0x800000, R0 ;  /* 0xff80000003007824 */ /* 0x000fc600078e0200 */
[----:B0-----:R-:W-:-:S04]  /*0610*/  FFMA R10, R7, R9, 1 ;  /* 0x3f800000070a7423 */ /* 0x001fc80000000009 */
[----:B------:R-:W-:-:S04]  /*0620*/  FFMA R14, R7, R10, R7 ;  /* 0x0000000a070e7223 */ /* 0x000fc80000000007 */
[----:B------:R-:W-:-:S04]  /*0630*/  FFMA R7, R0, R14, RZ ;  /* 0x0000000e00077223 */ /* 0x000fc800000000ff */
[----:B------:R-:W-:-:S04]  /*0640*/  FFMA R10, R9, R7, R0 ;  /* 0x00000007090a7223 */ /* 0x000fc80000000000 */
[----:B------:R-:W-:Y:S01]  /*0650*/  FFMA R11, R14, R10, R7 ;  /* 0x0000000a0e0b7223 */ /* 0x000fe20000000007 */
[----:B------:R-:W-:-:S03]  /*0660*/  IADD3 R7, PT, PT, R3, 0x7f, -R12 ;  /* 0x0000007f03077810 */ /* 0x000fc60007ffe80c */
[----:B------:R-:W-:Y:S02]  /*0670*/  FFMA R10, R9, R11, R0 ;  /* 0x0000000b090a7223 */ /* 0x000fe40000000000 */
[----:B------:R-:W-:Y:S02]  /*0680*/  IMAD.IADD R7, R7, 0x1, R6 ;  /* 0x0000000107077824 */ /* 0x000fe400078e0206 */
[----:B------:R-:W-:-:S05]  /*0690*/  FFMA R0, R14, R10, R11 ;  /* 0x0000000a0e007223 */ /* 0x000fca000000000b */
[----:B------:R-:W-:-:S04]  /*06a0*/  SHF.R.U32.HI R3, RZ, 0x17, R0 ;  /* 0x00000017ff037819 */ /* 0x000fc80000011600 */
[----:B------:R-:W-:-:S05]  /*06b0*/  LOP3.LUT R3, R3, 0xff, RZ, 0xc0, !PT ;  /* 0x000000ff03037812 */ /* 0x000fca00078ec0ff */
[----:B------:R-:W-:-:S04]  /*06c0*/  IMAD.IADD R9, R3, 0x1, R7 ;  /* 0x0000000103097824 */ /* 0x000fc800078e0207 */
[----:B------:R-:W-:-:S05]  /*06d0*/  VIADD R3, R9, 0xffffffff ;  /* 0xffffffff09037836 */ /* 0x000fca0000000000 */
[----:B------:R-:W-:-:S13]  /*06e0*/  ISETP.GE.U32.AND P0, PT, R3, 0xfe, PT ;  /* 0x000000fe0300780c */ /* 0x000fda0003f06070 */
[----:B------:R-:W-:Y:S05]  /*06f0*/  @!P0 BRA `(.L_x_15) ;  /* 0x0000000000808947 */ /* 0x000fea0003800000 */
[----:B------:R-:W-:-:S13]  /*0700*/  ISETP.GT.AND P0, PT, R9, 0xfe, PT ;  /* 0x000000fe0900780c */ /* 0x000fda0003f04270 */
[----:B------:R-:W-:Y:S05]  /*0710*/  @P0 BRA `(.L_x_16) ;  /* 0x00000000006c0947 */ /* 0x000fea0003800000 */
[----:B------:R-:W-:-:S13]  /*0720*/  ISETP.GE.AND P0, PT, R9, 0x1, PT ;  /* 0x000000010900780c */ /* 0x000fda0003f06270 */
[----:B------:R-:W-:Y:S05]  /*0730*/  @P0 BRA `(.L_x_17) ;  /* 0x0000000000740947 */ /* 0x000fea0003800000 */
[----:B------:R-:W-:Y:S02]  /*0740*/  ISETP.GE.AND P0, PT, R9, -0x18, PT ;  /* 0xffffffe80900780c */ /* 0x000fe40003f06270 */
[----:B------:R-:W-:-:S11]  /*0750*/  LOP3.LUT R0, R0, 0x80000000, RZ, 0xc0, !PT ;  /* 0x8000000000007812 */ /* 0x000fd600078ec0ff */
[----:B------:R-:W-:Y:S05]  /*0760*/  @!P0 BRA `(.L_x_17) ;  /* 0x0000000000688947 */ /* 0x000fea0003800000 */
[CCC-:B------:R-:W-:Y:S01]  /*0770*/  FFMA.RZ R3, R14.reuse, R10.reuse, R11.reuse ;  /* 0x0000000a0e037223 */ /* 0x1c0fe2000000c00b */
[C---:B------:R-:W-:Y:S02]  /*0780*/  VIADD R8, R9.reuse, 0x20 ;  /* 0x0000002009087836 */ /* 0x040fe40000000000 */
[CCC-:B------:R-:W-:Y:S01]  /*0790*/  FFMA.RM R6, R14.reuse, R10.reuse, R11.reuse ;  /* 0x0000000a0e067223 */ /* 0x1c0fe2000000400b */
[----:B------:R-:W-:Y:S02]  /*07a0*/  ISETP.NE.AND P2, PT, R9, RZ, PT ;  /* 0x000000ff0900720c */ /* 0x000fe40003f45270 */
[----:B------:R-:W-:Y:S01]  /*07b0*/  LOP3.LUT R7, R3, 0x7fffff, RZ, 0xc0, !PT ;  /* 0x007fffff03077812 */ /* 0x000fe200078ec0ff */
[----:B------:R-:W-:Y:S01]  /*07c0*/  FFMA.RP R3, R14, R10, R11 ;  /* 0x0000000a0e037223 */ /* 0x000fe2000000800b */
[----:B------:R-:W-:Y:S01]  /*07d0*/  ISETP.NE.AND P1, PT, R9, RZ, PT ;  /* 0x000000ff0900720c */ /* 0x000fe20003f25270 */
[----:B------:R-:W-:Y:S01]  /*07e0*/  IMAD.MOV R9, RZ, RZ, -R9 ;  /* 0x000000ffff097224 */ /* 0x000fe200078e0a09 */
[----:B------:R-:W-:-:S02]  /*07f0*/  LOP3.LUT R7, R7, 0x800000, RZ, 0xfc, !PT ;  /* 0x0080000007077812 */ /* 0x000fc400078efcff */
[----:B------:R-:W-:Y:S02]  /*0800*/  FSETP.NEU.FTZ.AND P0, PT, R3, R6, PT ;  /* 0x000000060300720b */ /* 0x000fe40003f1d000 */
[----:B------:R-:W-:Y:S02]  /*0810*/  SHF.L.U32 R8, R7, R8, RZ ;  /* 0x0000000807087219 */ /* 0x000fe400000006ff */
[----:B------:R-:W-:Y:S02]  /*0820*/  SEL R6, R9, RZ, P2 ;  /* 0x000000ff09067207 */ /* 0x000fe40001000000 */
[----:B------:R-:W-:Y:S02]  /*0830*/  ISETP.NE.AND P1, PT, R8, RZ, P1 ;  /* 0x000000ff0800720c */ /* 0x000fe40000f25270 */
[----:B------:R-:W-:Y:S02]  /*0840*/  SHF.R.U32.HI R6, RZ, R6, R7 ;  /* 0x00000006ff067219 */ /* 0x000fe40000011607 */
[----:B------:R-:W-:-:S02]  /*0850*/  PLOP3.LUT P0, PT, P0, P1, PT, 0xf8, 0x8f ;  /* 0x00000000008f781c */ /* 0x000fc40000703f70 */
[----:B------:R-:W-:Y:S02]  /*0860*/  SHF.R.U32.HI R8, RZ, 0x1, R6 ;  /* 0x00000001ff087819 */ /* 0x000fe40000011606 */
[----:B------:R-:W-:-:S04]  /*0870*/  SEL R3, RZ, 0x1, !P0 ;  /* 0x00000001ff037807 */ /* 0x000fc80004000000 */
[----:B------:R-:W-:-:S04]  /*0880*/  LOP3.LUT R3, R3, 0x1, R8, 0xf8, !PT ;  /* 0x0000000103037812 */ /* 0x000fc800078ef808 */
[----:B------:R-:W-:-:S05]  /*0890*/  LOP3.LUT R3, R3, R6, RZ, 0xc0, !PT ;  /* 0x0000000603037212 */ /* 0x000fca00078ec0ff */
[----:B------:R-:W-:-:S05]  /*08a0*/  IMAD.IADD R3, R8, 0x1, R3 ;  /* 0x0000000108037824 */ /* 0x000fca00078e0203 */
[----:B------:R-:W-:Y:S01]  /*08b0*/  LOP3.LUT R0, R3, R0, RZ, 0xfc, !PT ;  /* 0x0000000003007212 */ /* 0x000fe200078efcff */
[----:B------:R-:W-:Y:S06]  /*08c0*/  BRA `(.L_x_17) ;  /* 0x0000000000107947 */ /* 0x000fec0003800000 */
.L_x_16:
[----:B------:R-:W-:-:S04]  /*08d0*/  LOP3.LUT R0, R0, 0x80000000, RZ, 0xc0, !PT ;  /* 0x8000000000007812 */ /* 0x000fc800078ec0ff */
[----:B------:R-:W-:Y:S01]  /*08e0*/  LOP3.LUT R0, R0, 0x7f800000, RZ, 0xfc, !PT ;  /* 0x7f80000000007812 */ /* 0x000fe200078efcff */
[----:B------:R-:W-:Y:S06]  /*08f0*/  BRA `(.L_x_17) ;  /* 0x0000000000047947 */ /* 0x000fec0003800000 */
.L_x_15:
[----:B------:R-:W-:-:S07]  /*0900*/  IMAD R0, R7, 0x800000, R0 ;  /* 0x0080000007007824 */ /* 0x000fce00078e0200 */
.L_x_17:
[----:B------:R-:W-:Y:S05]  /*0910*/  BSYNC.RECONVERGENT B3 ;  /* 0x0000000000037941 */ /* 0x000fea0003800200 */
.L_x_14:
[----:B------:R-:W-:Y:S05]  /*0920*/  BRA `(.L_x_18) ;  /* 0x0000000000207947 */ /* 0x000fea0003800000 */
.L_x_13:
[----:B------:R-:W-:-:S04]  /*0930*/  LOP3.LUT R0, R3, 0x80000000, R0, 0x48, !PT ;  /* 0x8000000003007812 */ /* 0x000fc800078e4800 */
[----:B------:R-:W-:Y:S01]  /*0940*/  LOP3.LUT R0, R0, 0x7f800000, RZ, 0xfc, !PT ;  /* 0x7f80000000007812 */ /* 0x000fe200078efcff */
[----:B------:R-:W-:Y:S06]  /*0950*/  BRA `(.L_x_18) ;  /* 0x0000000000147947 */ /* 0x000fec0003800000 */
.L_x_12:
[----:B------:R-:W-:Y:S01]  /*0960*/  LOP3.LUT R0, R3, 0x80000000, R0, 0x48, !PT ;  /* 0x8000000003007812 */ /* 0x000fe200078e4800 */
[----:B------:R-:W-:Y:S06]  /*0970*/  BRA `(.L_x_18) ;  /* 0x00000000000c7947 */ /* 0x000fec0003800000 */
.L_x_11:
[----:B------:R-:W0:Y:S01]  /*0980*/  MUFU.RSQ R0, -QNAN ;  /* 0xffc0000000007908 */ /* 0x000e220000001400 */
[----:B------:R-:W-:Y:S05]  /*0990*/  BRA `(.L_x_18) ;  /* 0x0000000000047947 */ /* 0x000fea0003800000 */
.L_x_10:
[----:B------:R-:W-:-:S07]  /*09a0*/  FADD.FTZ R0, R0, R3 ;  /* 0x0000000300007221 */ /* 0x000fce0000010000 */
.L_x_18:
[----:B------:R-:W-:Y:S05]  /*09b0*/  BSYNC.RECONVERGENT B2 ;  /* 0x0000000000027941 */ /* 0x000fea0003800200 */
.L_x_8:
[----:B------:R-:W-:Y:S02]  /*09c0*/  IMAD.MOV.U32 R3, RZ, RZ, 0x0 ;  /* 0x00000000ff037424 */ /* 0x000fe400078e00ff */
[----:B0-----:R-:W-:Y:S02]  /*09d0*/  IMAD.MOV.U32 R7, RZ, RZ, R0 ;  /* 0x000000ffff077224 */ /* 0x001fe400078e0000 */
[----:B------:R-:W-:Y:S05]  /*09e0*/  RET.REL.NODEC R2 `(_Z9normalizePfS_ii) ;  /* 0xfffffff402847950 */ /* 0x000fea0003c3ffff */
.L_x_19:
        /* <DEDUP_REMOVED lines=9> */
.L_x_20:


//--------------------- .nv.shared.reserved.0     --------------------------
	.section	.nv.shared.reserved.0,"aw",@nobits
	.weak		__nv_reservedSMEM_offset_0_alias
	.size		__nv_reservedSMEM_offset_0_alias, 0, 64
	.other		__nv_reservedSMEM_offset_0_alias,@"STO_CUDA_RESERVED_SHARED STV_DEFAULT"
__nv_reservedSMEM_offset_0_alias:
	.zero		0
	.zero		64


//--------------------- .nv.constant0._Z5gaussPfS_ii --------------------------
	.section	.nv.constant0._Z5gaussPfS_ii,"a",@progbits
	.sectionflags	@""
	.align	4
.nv.constant0._Z5gaussPfS_ii:
	.zero		920


//--------------------- .nv.constant0._Z9normalizePfS_ii --------------------------
	.section	.nv.constant0._Z9normalizePfS_ii,"a",@progbits
	.sectionflags	@""
	.align	4
.nv.constant0._Z9normalizePfS_ii:
	.zero		920


//--------------------- SYMBOLS --------------------------

	.type		.nv.reservedSmem.offset0,@object
	.size		.nv.reservedSmem.offset0,0x4
